//
// Generated by NVIDIA NVVM Compiler
//
// Compiler Build ID: CL-36424714
// Cuda compilation tools, release 13.0, V13.0.88
// Based on NVVM 20.0.0
//

.version 9.0
.target sm_100
.address_size 64

	// .globl	_Z6kernelPfS_i
.extern .shared .align 16 .b8 shared_arr[];

.visible .entry _Z6kernelPfS_i(
	.param .u64 .ptr .align 1 _Z6kernelPfS_i_param_0,
	.param .u64 .ptr .align 1 _Z6kernelPfS_i_param_1,
	.param .u32 _Z6kernelPfS_i_param_2
)
{
	.reg .pred 	%p<11>;
	.reg .b32 	%r<38>;
	.reg .b32 	%f<10>;
	.reg .b64 	%rd<9>;

	ld.param.u64 	%rd1, [_Z6kernelPfS_i_param_0];
	ld.param.u64 	%rd2, [_Z6kernelPfS_i_param_1];
	ld.param.u32 	%r11, [_Z6kernelPfS_i_param_2];
	mov.u32 	%r1, %tid.x;
	mov.u32 	%r12, %ctaid.x;
	mov.u32 	%r13, %ntid.x;
	mad.lo.s32 	%r2, %r12, %r13, %r1;
	setp.eq.s32 	%p1, %r1, 0;
	setp.ge.s32 	%p2, %r1, %r11;
	mov.f32 	%f9, 0f00000000;
	or.pred  	%p3, %p1, %p2;
	@%p3 bra 	$L__BB0_2;
	cvta.to.global.u64 	%rd3, %rd1;
	mul.wide.s32 	%rd4, %r2, 4;
	add.s64 	%rd5, %rd3, %rd4;
	ld.global.f32 	%f9, [%rd5+-4];
$L__BB0_2:
	shl.b32 	%r15, %r1, 2;
	mov.u32 	%r16, shared_arr;
	add.s32 	%r3, %r16, %r15;
	st.shared.f32 	[%r3], %f9;
	bar.sync 	0;
	setp.lt.s32 	%p4, %r11, 2;
	mov.b32 	%r37, 0;
	@%p4 bra 	$L__BB0_9;
	mov.b32 	%r37, 0;
	mov.b32 	%r35, 1;
$L__BB0_4:
	mov.u32 	%r5, %r37;
	setp.ge.s32 	%p5, %r1, %r11;
	xor.b32  	%r37, %r5, 1;
	mul.lo.s32 	%r7, %r37, %r11;
	mul.lo.s32 	%r8, %r5, %r11;
	setp.lt.u32 	%p6, %r1, %r35;
	or.pred  	%p7, %p5, %p6;
	@%p7 bra 	$L__BB0_6;
	shl.b32 	%r23, %r8, 2;
	add.s32 	%r24, %r3, %r23;
	ld.shared.f32 	%f5, [%r24];
	add.s32 	%r25, %r8, %r1;
	sub.s32 	%r26, %r25, %r35;
	shl.b32 	%r27, %r26, 2;
	add.s32 	%r29, %r16, %r27;
	ld.shared.f32 	%f6, [%r29];
	add.f32 	%f7, %f5, %f6;
	shl.b32 	%r30, %r7, 2;
	add.s32 	%r31, %r3, %r30;
	st.shared.f32 	[%r31], %f7;
	bra.uni 	$L__BB0_8;
$L__BB0_6:
	setp.ge.s32 	%p8, %r1, %r11;
	@%p8 bra 	$L__BB0_8;
	shl.b32 	%r19, %r8, 2;
	add.s32 	%r20, %r3, %r19;
	ld.shared.f32 	%f4, [%r20];
	shl.b32 	%r21, %r7, 2;
	add.s32 	%r22, %r3, %r21;
	st.shared.f32 	[%r22], %f4;
$L__BB0_8:
	bar.sync 	0;
	shl.b32 	%r35, %r35, 1;
	setp.lt.s32 	%p9, %r35, %r11;
	@%p9 bra 	$L__BB0_4;
$L__BB0_9:
	setp.ge.s32 	%p10, %r1, %r11;
	@%p10 bra 	$L__BB0_11;
	mul.lo.s32 	%r32, %r37, %r11;
	shl.b32 	%r33, %r32, 2;
	add.s32 	%r34, %r3, %r33;
	ld.shared.f32 	%f8, [%r34];
	cvta.to.global.u64 	%rd6, %rd2;
	mul.wide.s32 	%rd7, %r2, 4;
	add.s64 	%rd8, %rd6, %rd7;
	st.global.f32 	[%rd8], %f8;
$L__BB0_11:
	ret;

}


// ===== COMPILED SASS (sm_100) =====

	.target	sm_100

	.elftype	@"ET_EXEC"


//--------------------- .note.nv.tkinfo           --------------------------
	.section	.note.nv.tkinfo,"",@"SHT_NOTE"
	.sectionflags	@"SHF_NOTE_NV_TKINFO"
	.tkinfo
        /*0018*/ 	.word	0x00000002
        /*0030*/ 	.string	""
        /*0030*/ 	.string	"ptxas"
        /*0030*/ 	.string	"Cuda compilation tools, release 13.0, V13.0.88"
        /*0030*/ 	.string	"Build cuda_13.0.r13.0/compiler.36424714_0"
        /*0030*/ 	.string	"-arch sm_100 -m 64 "



//--------------------- .note.nv.cuinfo           --------------------------
	.section	.note.nv.cuinfo,"",@"SHT_NOTE"
	.sectionflags	@"SHF_NOTE_NV_CUINFO"
        /*0018*/ 	.short	0x0002
        /*001a*/ 	.short	0x0064
        /*001c*/ 	.short	0x0082
	.zero		2


//--------------------- .nv.info                  --------------------------
	.section	.nv.info,"",@"SHT_CUDA_INFO"
	.align	4


	//----- nvinfo : EIATTR_REGCOUNT
	.align		4
        /*0000*/ 	.byte	0x04, 0x2f
        /*0002*/ 	.short	(.L_1 - .L_0)
	.align		4
.L_0:
        /*0004*/ 	.word	index@(_Z6kernelPfS_i)
        /*0008*/ 	.word	0x0000000d


	//----- nvinfo : EIATTR_FRAME_SIZE
	.align		4
.L_1:
        /*000c*/ 	.byte	0x04, 0x11
        /*000e*/ 	.short	(.L_3 - .L_2)
	.align		4
.L_2:
        /*0010*/ 	.word	index@(_Z6kernelPfS_i)
        /*0014*/ 	.word	0x00000000


	//----- nvinfo : EIATTR_MIN_STACK_SIZE
	.align		4
.L_3:
        /*0018*/ 	.byte	0x04, 0x12
        /*001a*/ 	.short	(.L_5 - .L_4)
	.align		4
.L_4:
        /*001c*/ 	.word	index@(_Z6kernelPfS_i)
        /*0020*/ 	.word	0x00000000
.L_5:


//--------------------- .nv.compat                --------------------------
	.section	.nv.compat,"",@"SHT_CUDA_COMPAT_INFO"
	.align	4
        /*0000*/ 	.byte	0x02, 0x09, 0x00, 0x00, 0x02, 0x02, 0x01, 0x00, 0x02, 0x05, 0x05, 0x00, 0x03, 0x07, 0x01, 0x01
        /*0010*/ 	.byte	0x02, 0x03, 0x00, 0x00, 0x02, 0x06, 0x01, 0x00, 0x04, 0x0b, 0x08, 0x00, 0x09, 0x00, 0x00, 0x00
        /*0020*/ 	.byte	0x00, 0x00, 0x00, 0x00


//--------------------- .nv.info._Z6kernelPfS_i   --------------------------
	.section	.nv.info._Z6kernelPfS_i,"",@"SHT_CUDA_INFO"
	.sectionflags	@""
	.align	4


	//----- nvinfo : EIATTR_CUDA_API_VERSION
	.align		4
        /*0000*/ 	.byte	0x04, 0x37
        /*0002*/ 	.short	(.L_7 - .L_6)
.L_6:
        /*0004*/ 	.word	0x00000082


	//----- nvinfo : EIATTR_KPARAM_INFO
	.align		4
.L_7:
        /*0008*/ 	.byte	0x04, 0x17
        /*000a*/ 	.short	(.L_9 - .L_8)
.L_8:
        /*000c*/ 	.word	0x00000000
        /*0010*/ 	.short	0x0002
        /*0012*/ 	.short	0x0010
        /*0014*/ 	.byte	0x00, 0xf0, 0x11, 0x00


	//----- nvinfo : EIATTR_KPARAM_INFO
	.align		4
.L_9:
        /*0018*/ 	.byte	0x04, 0x17
        /*001a*/ 	.short	(.L_11 - .L_10)
.L_10:
        /*001c*/ 	.word	0x00000000
        /*0020*/ 	.short	0x0001
        /*0022*/ 	.short	0x0008
        /*0024*/ 	.byte	0x00, 0xf5, 0x21, 0x00


	//----- nvinfo : EIATTR_KPARAM_INFO
	.align		4
.L_11:
        /*0028*/ 	.byte	0x04, 0x17
        /*002a*/ 	.short	(.L_13 - .L_12)
.L_12:
        /*002c*/ 	.word	0x00000000
        /*0030*/ 	.short	0x0000
        /*0032*/ 	.short	0x0000
        /*0034*/ 	.byte	0x00, 0xf5, 0x21, 0x00


	//----- nvinfo : EIATTR_SPARSE_MMA_MASK
	.align		4
.L_13:
        /*0038*/ 	.byte	0x03, 0x50
        /*003a*/ 	.short	0x0000


	//----- nvinfo : EIATTR_MAXREG_COUNT
	.align		4
        /*003c*/ 	.byte	0x03, 0x1b
        /*003e*/ 	.short	0x00ff


	//----- nvinfo : EIATTR_NUM_BARRIERS
	.align		4
        /*0040*/ 	.byte	0x02, 0x4c
        /*0042*/ 	.byte	0x01
	.zero		1


	//----- nvinfo : EIATTR_MERCURY_ISA_VERSION
	.align		4
        /*0044*/ 	.byte	0x03, 0x5f
        /*0046*/ 	.short	0x0101


	//----- nvinfo : EIATTR_VRC_CTA_INIT_COUNT
	.align		4
        /*0048*/ 	.byte	0x02, 0x4a
	.zero		1
	.zero		1


	//----- nvinfo : EIATTR_EXIT_INSTR_OFFSETS
	.align		4
        /*004c*/ 	.byte	0x04, 0x1c
        /*004e*/ 	.short	(.L_15 - .L_14)


	//   ....[0]....
.L_14:
        /*0050*/ 	.word	0x00000350


	//   ....[1]....
        /*0054*/ 	.word	0x000003c0


	//----- nvinfo : EIATTR_CRS_STACK_SIZE
	.align		4
.L_15:
        /*0058*/ 	.byte	0x04, 0x1e
        /*005a*/ 	.short	(.L_17 - .L_16)
.L_16:
        /*005c*/ 	.word	0x00000000


	//----- nvinfo : EIATTR_CBANK_PARAM_SIZE
	.align		4
.L_17:
        /*0060*/ 	.byte	0x03, 0x19
        /*0062*/ 	.short	0x0014


	//----- nvinfo : EIATTR_PARAM_CBANK
	.align		4
        /*0064*/ 	.byte	0x04, 0x0a
        /*0066*/ 	.short	(.L_19 - .L_18)
	.align		4
.L_18:
        /*0068*/ 	.word	index@(.nv.constant0._Z6kernelPfS_i)
        /*006c*/ 	.short	0x0380
        /*006e*/ 	.short	0x0014


	//----- nvinfo : EIATTR_SW_WAR
	.align		4
.L_19:
        /*0070*/ 	.byte	0x04, 0x36
        /*0072*/ 	.short	(.L_21 - .L_20)
.L_20:
        /*0074*/ 	.word	0x00000008
.L_21:


//--------------------- .nv.callgraph             --------------------------
	.section	.nv.callgraph,"",@"SHT_CUDA_CALLGRAPH"
	.align	4
	.sectionentsize	8
	.align		4
        /*0000*/ 	.word	0x00000000
	.align		4
        /*0004*/ 	.word	0xffffffff
	.align		4
        /*0008*/ 	.word	0x00000000
	.align		4
        /*000c*/ 	.word	0xfffffffe
	.align		4
        /*0010*/ 	.word	0x00000000
	.align		4
        /*0014*/ 	.word	0xfffffffd
	.align		4
        /*0018*/ 	.word	0x00000000
	.align		4
        /*001c*/ 	.word	0xfffffffc


//--------------------- .text._Z6kernelPfS_i      --------------------------
	.section	.text._Z6kernelPfS_i,"ax",@progbits
	.align	128
        .global         _Z6kernelPfS_i
        .type           _Z6kernelPfS_i,@function
        .size           _Z6kernelPfS_i,(.L_x_6 - _Z6kernelPfS_i)
        .other          _Z6kernelPfS_i,@"STO_CUDA_ENTRY STV_DEFAULT"
_Z6kernelPfS_i:
.text._Z6kernelPfS_i:
[----:B------:R-:W-:Y:S01]  /*0000*/  LDC R1, c[0x0][0x37c] ;  /* 0x0000df00ff017b82 */ /* 0x000fe20000000800 */
[----:B------:R-:W0:Y:S01]  /*0010*/  S2R R8, SR_TID.X ;  /* 0x0000000000087919 */ /* 0x000e220000002100 */
[----:B------:R-:W0:Y:S06]  /*0020*/  LDCU UR6, c[0x0][0x390] ;  /* 0x00007200ff0677ac */ /* 0x000e2c0008000800 */
[----:B------:R-:W1:Y:S01]  /*0030*/  S2UR UR4, SR_CTAID.X ;  /* 0x00000000000479c3 */ /* 0x000e620000002500 */
[----:B------:R-:W-:Y:S01]  /*0040*/  IMAD.MOV.U32 R0, RZ, RZ, RZ ;  /* 0x000000ffff007224 */ /* 0x000fe200078e00ff */
[----:B------:R-:W2:Y:S06]  /*0050*/  LDCU.64 UR8, c[0x0][0x358] ;  /* 0x00006b00ff0877ac */ /* 0x000eac0008000a00 */
[----:B------:R-:W1:Y:S01]  /*0060*/  LDC R5, c[0x0][0x360] ;  /* 0x0000d800ff057b82 */ /* 0x000e620000000800 */
[----:B0-----:R-:W-:Y:S01]  /*0070*/  ISETP.GE.AND P0, PT, R8, UR6, PT ;  /* 0x0000000608007c0c */ /* 0x001fe2000bf06270 */
[----:B-1----:R-:W-:-:S03]  /*0080*/  IMAD R5, R5, UR4, R8 ;  /* 0x0000000405057c24 */ /* 0x002fc6000f8e0208 */
[----:B------:R-:W-:-:S13]  /*0090*/  ISETP.EQ.OR P0, PT, R8, RZ, P0 ;  /* 0x000000ff0800720c */ /* 0x000fda0000702670 */
[----:B------:R-:W0:Y:S02]  /*00a0*/  @!P0 LDC.64 R2, c[0x0][0x380] ;  /* 0x0000e000ff028b82 */ /* 0x000e240000000a00 */
[----:B0-----:R-:W-:-:S05]  /*00b0*/  @!P0 IMAD.WIDE R2, R5, 0x4, R2 ;  /* 0x0000000405028825 */ /* 0x001fca00078e0202 */
[----:B--2---:R-:W2:Y:S01]  /*00c0*/  @!P0 LDG.E R0, desc[UR8][R2.64+-0x4] ;  /* 0xfffffc0802008981 */ /* 0x004ea2000c1e1900 */
[----:B------:R-:W0:Y:S01]  /*00d0*/  S2UR UR5, SR_CgaCtaId ;  /* 0x00000000000579c3 */ /* 0x000e220000008800 */
[----:B------:R-:W-:Y:S01]  /*00e0*/  UMOV UR4, 0x400 ;  /* 0x0000040000047882 */ /* 0x000fe20000000000 */
[----:B------:R-:W-:Y:S01]  /*00f0*/  UISETP.GE.AND UP0, UPT, UR6, 0x2, UPT ;  /* 0x000000020600788c */ /* 0x000fe2000bf06270 */
[----:B------:R-:W-:Y:S01]  /*0100*/  IMAD.MOV.U32 R4, RZ, RZ, RZ ;  /* 0x000000ffff047224 */ /* 0x000fe200078e00ff */
[----:B0-----:R-:W-:-:S06]  /*0110*/  ULEA UR4, UR5, UR4, 0x18 ;  /* 0x0000000405047291 */ /* 0x001fcc000f8ec0ff */
[----:B------:R-:W-:-:S05]  /*0120*/  LEA R7, R8, UR4, 0x2 ;  /* 0x0000000408077c11 */ /* 0x000fca000f8e10ff */
[----:B--2---:R0:W-:Y:S01]  /*0130*/  STS [R7], R0 ;  /* 0x0000000007007388 */ /* 0x0041e20000000800 */
[----:B------:R-:W-:Y:S06]  /*0140*/  BAR.SYNC.DEFER_BLOCKING 0x0 ;  /* 0x0000000000007b1d */ /* 0x000fec0000010000 */
[----:B------:R-:W-:Y:S05]  /*0150*/  BRA.U !UP0, `(.L_x_0) ;  /* 0x0000000108787547 */ /* 0x000fea000b800000 */
[----:B------:R-:W-:Y:S01]  /*0160*/  HFMA2 R4, -RZ, RZ, 0, 0 ;  /* 0x00000000ff047431 */ /* 0x000fe200000001ff */
[----:B------:R-:W1:Y:S01]  /*0170*/  LDCU UR6, c[0x0][0x390] ;  /* 0x00007200ff0677ac */ /* 0x000e620008000800 */
[----:B------:R-:W-:-:S05]  /*0180*/  UMOV UR5, 0x1 ;  /* 0x0000000100057882 */ /* 0x000fca0000000000 */
.L_x_4:
[----:B------:R-:W-:Y:S01]  /*0190*/  ISETP.GE.U32.AND P0, PT, R8, UR5, PT ;  /* 0x0000000508007c0c */ /* 0x000fe2000bf06070 */
[----:B------:R-:W-:Y:S01]  /*01a0*/  BSSY.RECONVERGENT B0, `(.L_x_1) ;  /* 0x0000015000007945 */ /* 0x000fe20003800200 */
[C---:B01----:R-:W-:Y:S01]  /*01b0*/  LOP3.LUT R0, R4.reuse, 0x1, RZ, 0x3c, !PT ;  /* 0x0000000104007812 */ /* 0x043fe200078e3cff */
[----:B-1----:R-:W-:Y:S01]  /*01c0*/  IMAD R10, R4, UR6, RZ ;  /* 0x00000006040a7c24 */ /* 0x002fe2000f8e02ff */
[----:B------:R-:W-:-:S03]  /*01d0*/  ISETP.GE.OR P0, PT, R8, UR6, !P0 ;  /* 0x0000000608007c0c */ /* 0x000fc6000c706670 */
[----:B------:R-:W-:Y:S02]  /*01e0*/  IMAD R6, R0, UR6, RZ ;  /* 0x0000000600067c24 */ /* 0x000fe4000f8e02ff */
[----:B------:R-:W-:-:S08]  /*01f0*/  IMAD.MOV.U32 R4, RZ, RZ, R0 ;  /* 0x000000ffff047224 */ /* 0x000fd000078e0000 */
[----:B------:R-:W-:Y:S05]  /*0200*/  @P0 BRA `(.L_x_2) ;  /* 0x0000000000240947 */ /* 0x000fea0003800000 */
[----:B------:R-:W-:Y:S01]  /*0210*/  IADD3 R2, PT, PT, R10, -UR5, R8 ;  /* 0x800000050a027c10 */ /* 0x000fe2000fffe008 */
[----:B------:R-:W-:Y:S01]  /*0220*/  IMAD R6, R6, 0x4, R7 ;  /* 0x0000000406067824 */ /* 0x000fe200078e0207 */
[----:B------:R-:W-:Y:S02]  /*0230*/  LEA R0, R10, R7, 0x2 ;  /* 0x000000070a007211 */ /* 0x000fe400078e10ff */
[----:B------:R-:W-:-:S04]  /*0240*/  LEA R2, R2, UR4, 0x2 ;  /* 0x0000000402027c11 */ /* 0x000fc8000f8e10ff */
[----:B------:R-:W-:Y:S04]  /*0250*/  LDS R0, [R0] ;  /* 0x0000000000007984 */ /* 0x000fe80000000800 */
[----:B------:R-:W0:Y:S02]  /*0260*/  LDS R3, [R2] ;  /* 0x0000000002037984 */ /* 0x000e240000000800 */
[----:B0-----:R-:W-:-:S05]  /*0270*/  FADD R3, R0, R3 ;  /* 0x0000000300037221 */ /* 0x001fca0000000000 */
[----:B------:R0:W-:Y:S01]  /*0280*/  STS [R6], R3 ;  /* 0x0000000306007388 */ /* 0x0001e20000000800 */
[----:B------:R-:W-:Y:S05]  /*0290*/  BRA `(.L_x_3) ;  /* 0x0000000000147947 */ /* 0x000fea0003800000 */
.L_x_2:
[----:B------:R-:W-:-:S13]  /*02a0*/  ISETP.GE.AND P0, PT, R8, UR6, PT ;  /* 0x0000000608007c0c */ /* 0x000fda000bf06270 */
[----:B------:R-:W-:Y:S01]  /*02b0*/  @!P0 LEA R0, R10, R7, 0x2 ;  /* 0x000000070a008211 */ /* 0x000fe200078e10ff */
[----:B------:R-:W-:-:S05]  /*02c0*/  @!P0 IMAD R3, R6, 0x4, R7 ;  /* 0x0000000406038824 */ /* 0x000fca00078e0207 */
[----:B------:R-:W0:Y:S04]  /*02d0*/  @!P0 LDS R0, [R0] ;  /* 0x0000000000008984 */ /* 0x000e280000000800 */
[----:B0-----:R1:W-:Y:S02]  /*02e0*/  @!P0 STS [R3], R0 ;  /* 0x0000000003008388 */ /* 0x0013e40000000800 */
.L_x_3:
[----:B------:R-:W-:Y:S05]  /*02f0*/  BSYNC.RECONVERGENT B0 ;  /* 0x0000000000007941 */ /* 0x000fea0003800200 */
.L_x_1:
[----:B------:R-:W-:Y:S01]  /*0300*/  BAR.SYNC.DEFER_BLOCKING 0x0 ;  /* 0x0000000000007b1d */ /* 0x000fe20000010000 */
[----:B------:R-:W-:-:S04]  /*0310*/  USHF.L.U32 UR5, UR5, 0x1, URZ ;  /* 0x0000000105057899 */ /* 0x000fc800080006ff */
[----:B------:R-:W-:-:S09]  /*0320*/  UISETP.GE.AND UP0, UPT, UR5, UR6, UPT ;  /* 0x000000060500728c */ /* 0x000fd2000bf06270 */
[----:B------:R-:W-:Y:S05]  /*0330*/  BRA.U !UP0, `(.L_x_4) ;  /* 0xfffffffd08947547 */ /* 0x000fea000b83ffff */
.L_x_0:
[----:B------:R-:W-:-:S13]  /*0340*/  ISETP.GE.AND P0, PT, R8, UR6, PT ;  /* 0x0000000608007c0c */ /* 0x000fda000bf06270 */
[----:B------:R-:W-:Y:S05]  /*0350*/  @P0 EXIT ;  /* 0x000000000000094d */ /* 0x000fea0003800000 */
[----:B------:R-:W-:Y:S01]  /*0360*/  IMAD R4, R4, UR6, RZ ;  /* 0x0000000604047c24 */ /* 0x000fe2000f8e02ff */
[----:B01----:R-:W0:Y:S04]  /*0370*/  LDC.64 R2, c[0x0][0x388] ;  /* 0x0000e200ff027b82 */ /* 0x003e280000000a00 */
[----:B------:R-:W-:-:S05]  /*0380*/  LEA R4, R4, R7, 0x2 ;  /* 0x0000000704047211 */ /* 0x000fca00078e10ff */
[----:B------:R-:W1:Y:S01]  /*0390*/  LDS R7, [R4] ;  /* 0x0000000004077984 */ /* 0x000e620000000800 */
[----:B0-----:R-:W-:-:S05]  /*03a0*/  IMAD.WIDE R2, R5, 0x4, R2 ;  /* 0x0000000405027825 */ /* 0x001fca00078e0202 */
[----:B-1----:R-:W-:Y:S01]  /*03b0*/  STG.E desc[UR8][R2.64], R7 ;  /* 0x0000000702007986 */ /* 0x002fe2000c101908 */
[----:B------:R-:W-:Y:S05]  /*03c0*/  EXIT ;  /* 0x000000000000794d */ /* 0x000fea0003800000 */
.L_x_5:
[----:B------:R-:W-:-:S00]  /*03d0*/  BRA `(.L_x_5) ;  /* 0xfffffffc00fc7947 */ /* 0x000fc0000383ffff */
[----:B------:R-:W-:-:S00]  /*03e0*/  NOP ;  /* 0x0000000000007918 */ /* 0x000fc00000000000 */
        /* <DEDUP_REMOVED lines=9> */
.L_x_6:


//--------------------- .nv.shared._Z6kernelPfS_i --------------------------
	.section	.nv.shared._Z6kernelPfS_i,"aw",@nobits
	.sectionflags	@""
	.align	16
	.zero		1024


//--------------------- .nv.shared.reserved.0     --------------------------
	.section	.nv.shared.reserved.0,"aw",@nobits
	.weak		__nv_reservedSMEM_offset_0_alias
	.size		__nv_reservedSMEM_offset_0_alias, 0, 64
	.other		__nv_reservedSMEM_offset_0_alias,@"STO_CUDA_RESERVED_SHARED STV_DEFAULT"
__nv_reservedSMEM_offset_0_alias:
	.zero		0
	.zero		64


//--------------------- .nv.constant0._Z6kernelPfS_i --------------------------
	.section	.nv.constant0._Z6kernelPfS_i,"a",@progbits
	.sectionflags	@""
	.align	4
.nv.constant0._Z6kernelPfS_i:
	.zero		916


//--------------------- SYMBOLS --------------------------

	.type		.nv.reservedSmem.offset0,@object
	.size		.nv.reservedSmem.offset0,0x4
	.type		.nv.reservedSmem.cap,@object
	.size		.nv.reservedSmem.cap,0x4
